	.headerflags	@"EF_CUDA_TEXMODE_UNIFIED EF_CUDA_64BIT_ADDRESS EF_CUDA_ACCELERATORS EF_CUDA_SM90 EF_CUDA_VIRTUAL_SM(EF_CUDA_SM90)"
	.elftype	@"ET_EXEC"


//--------------------- .nv.info                  --------------------------
	.section	.nv.info,"",@"SHT_CUDA_INFO"
	.align	4


	//----- nvinfo : EIATTR_REGCOUNT
	.align		4
        /*0000*/ 	.byte	0x04, 0x2f
        /*0002*/ 	.short	(.L_1 - .L_0)
	.align		4
.L_0:
        /*0004*/ 	.word	index@(triton_poi_fused_convolution_max_pool2d_with_indices_relu_15)
        /*0008*/ 	.word	0x0000001e


	//----- nvinfo : EIATTR_MIN_STACK_SIZE
	.align		4
.L_1:
        /*000c*/ 	.byte	0x04, 0x12
        /*000e*/ 	.short	(.L_3 - .L_2)
	.align		4
.L_2:
        /*0010*/ 	.word	index@(triton_poi_fused_convolution_max_pool2d_with_indices_relu_15)
        /*0014*/ 	.word	0x00000000


	//----- nvinfo : EIATTR_FRAME_SIZE
	.align		4
.L_3:
        /*0018*/ 	.byte	0x04, 0x11
        /*001a*/ 	.short	(.L_5 - .L_4)
	.align		4
.L_4:
        /*001c*/ 	.word	index@(triton_poi_fused_convolution_max_pool2d_with_indices_relu_15)
        /*0020*/ 	.word	0x00000000


	//----- nvinfo : EIATTR_MIN_STACK_SIZE
	.align		4
.L_5:
        /*0024*/ 	.byte	0x04, 0x12
        /*0026*/ 	.short	(.L_7 - .L_6)
	.align		4
.L_6:
        /*0028*/ 	.word	index@(triton_poi_fused_convolution_max_pool2d_with_indices_relu_15)
        /*002c*/ 	.word	0x00000000
.L_7:


//--------------------- .nv.info.triton_poi_fused_convolution_max_pool2d_with_indices_relu_15 --------------------------
	.section	.nv.info.triton_poi_fused_convolution_max_pool2d_with_indices_relu_15,"",@"SHT_CUDA_INFO"
	.sectionflags	@""
	.align	4


	//----- nvinfo : EIATTR_CUDA_API_VERSION
	.align		4
        /*0000*/ 	.byte	0x04, 0x37
        /*0002*/ 	.short	(.L_9 - .L_8)
.L_8:
        /*0004*/ 	.word	0x0000007c


	//----- nvinfo : EIATTR_KPARAM_INFO
	.align		4
.L_9:
        /*0008*/ 	.byte	0x04, 0x17
        /*000a*/ 	.short	(.L_11 - .L_10)
.L_10:
        /*000c*/ 	.word	0x00000000
        /*0010*/ 	.short	0x0004
        /*0012*/ 	.short	0x001c
        /*0014*/ 	.byte	0x00, 0xf0, 0x11, 0x00


	//----- nvinfo : EIATTR_KPARAM_INFO
	.align		4
.L_11:
        /*0018*/ 	.byte	0x04, 0x17
        /*001a*/ 	.short	(.L_13 - .L_12)
.L_12:
        /*001c*/ 	.word	0x00000000
        /*0020*/ 	.short	0x0003
        /*0022*/ 	.short	0x0018
        /*0024*/ 	.byte	0x00, 0xf0, 0x11, 0x00


	//----- nvinfo : EIATTR_KPARAM_INFO
	.align		4
.L_13:
        /*0028*/ 	.byte	0x04, 0x17
        /*002a*/ 	.short	(.L_15 - .L_14)
.L_14:
        /*002c*/ 	.word	0x00000000
        /*0030*/ 	.short	0x0002
        /*0032*/ 	.short	0x0010
        /*0034*/ 	.byte	0x00, 0xf4, 0x21, 0x00


	//----- nvinfo : EIATTR_KPARAM_INFO
	.align		4
.L_15:
        /*0038*/ 	.byte	0x04, 0x17
        /*003a*/ 	.short	(.L_17 - .L_16)
.L_16:
        /*003c*/ 	.word	0x00000000
        /*0040*/ 	.short	0x0001
        /*0042*/ 	.short	0x0008
        /*0044*/ 	.byte	0x00, 0xf4, 0x21, 0x00


	//----- nvinfo : EIATTR_KPARAM_INFO
	.align		4
.L_17:
        /*0048*/ 	.byte	0x04, 0x17
        /*004a*/ 	.short	(.L_19 - .L_18)
.L_18:
        /*004c*/ 	.word	0x00000000
        /*0050*/ 	.short	0x0000
        /*0052*/ 	.short	0x0000
        /*0054*/ 	.byte	0x00, 0xf4, 0x21, 0x00


	//----- nvinfo : EIATTR_SPARSE_MMA_MASK
	.align		4
.L_19:
        /*0058*/ 	.byte	0x03, 0x50
        /*005a*/ 	.short	0x0000


	//----- nvinfo : EIATTR_MAXREG_COUNT
	.align		4
        /*005c*/ 	.byte	0x03, 0x1b
        /*005e*/ 	.short	0x00ff


	//----- nvinfo : EIATTR_EXIT_INSTR_OFFSETS
	.align		4
        /*0060*/ 	.byte	0x04, 0x1c
        /*0062*/ 	.short	(.L_21 - .L_20)


	//   ....[0]....
.L_20:
        /*0064*/ 	.word	0x000006a0


	//   ....[1]....
        /*0068*/ 	.word	0x000006c0


	//----- nvinfo : EIATTR_REQNTID
	.align		4
.L_21:
        /*006c*/ 	.byte	0x04, 0x10
        /*006e*/ 	.short	(.L_23 - .L_22)
.L_22:
        /*0070*/ 	.word	0x00000080
        /*0074*/ 	.word	0x00000001
        /*0078*/ 	.word	0x00000001


	//----- nvinfo : EIATTR_CBANK_PARAM_SIZE
	.align		4
.L_23:
        /*007c*/ 	.byte	0x03, 0x19
        /*007e*/ 	.short	0x0020


	//----- nvinfo : EIATTR_PARAM_CBANK
	.align		4
        /*0080*/ 	.byte	0x04, 0x0a
        /*0082*/ 	.short	(.L_25 - .L_24)
	.align		4
.L_24:
        /*0084*/ 	.word	index@(.nv.constant0.triton_poi_fused_convolution_max_pool2d_with_indices_relu_15)
        /*0088*/ 	.short	0x0210
        /*008a*/ 	.short	0x0020


	//----- nvinfo : EIATTR_SW_WAR
	.align		4
.L_25:
        /*008c*/ 	.byte	0x04, 0x36
        /*008e*/ 	.short	(.L_27 - .L_26)
.L_26:
        /*0090*/ 	.word	0x00000008
.L_27:


//--------------------- .nv.callgraph             --------------------------
	.section	.nv.callgraph,"",@"SHT_CUDA_CALLGRAPH"
	.align	4
	.sectionentsize	8
	.align		4
        /*0000*/ 	.word	0x00000000
	.align		4
        /*0004*/ 	.word	0xffffffff
	.align		4
        /*0008*/ 	.word	0x00000000
	.align		4
        /*000c*/ 	.word	0xfffffffe
	.align		4
        /*0010*/ 	.word	0x00000000
	.align		4
        /*0014*/ 	.word	0xfffffffd
	.align		4
        /*0018*/ 	.word	0x00000000
	.align		4
        /*001c*/ 	.word	0xfffffffc


//--------------------- .text.triton_poi_fused_convolution_max_pool2d_with_indices_relu_15 --------------------------
	.section	.text.triton_poi_fused_convolution_max_pool2d_with_indices_relu_15,"ax",@progbits
	.sectionflags	@"SHF_BARRIERS=1"
	.align	128
        .global         triton_poi_fused_convolution_max_pool2d_with_indices_relu_15
        .type           triton_poi_fused_convolution_max_pool2d_with_indices_relu_15,@function
        .size           triton_poi_fused_convolution_max_pool2d_with_indices_relu_15,(.L_x_1 - triton_poi_fused_convolution_max_pool2d_with_indices_relu_15)
        .other          triton_poi_fused_convolution_max_pool2d_with_indices_relu_15,@"STO_CUDA_ENTRY STV_DEFAULT"
triton_poi_fused_convolution_max_pool2d_with_indices_relu_15:
.text.triton_poi_fused_convolution_max_pool2d_with_indices_relu_15:
[----:B------:R-:W0:Y:S01]  /*0000*/  LDC R1, c[0x0][0x28] ;  /* 0x00000a00ff017b82 */ /* 0x000e220000000800 */
[----:B------:R-:W1:Y:S07]  /*0010*/  S2R R3, SR_CTAID.Z ;  /* 0x0000000000037919 */ /* 0x000e6e0000002700 */
[----:B------:R-:W1:Y:S01]  /*0020*/  S2UR UR4, SR_CTAID.Y ;  /* 0x00000000000479c3 */ /* 0x000e620000002600 */
[----:B------:R-:W-:Y:S01]  /*0030*/  CS2R R16, SRZ ;  /* 0x0000000000107805 */ /* 0x000fe2000001ff00 */
[----:B------:R-:W-:Y:S01]  /*0040*/  ULDC.64 UR6, c[0x0][0x208] ;  /* 0x0000820000067ab9 */ /* 0x000fe20000000a00 */
[----:B------:R-:W2:Y:S01]  /*0050*/  S2R R19, SR_TID.X ;  /* 0x0000000000137919 */ /* 0x000ea20000002100 */
[----:B------:R-:W3:Y:S04]  /*0060*/  S2R R2, SR_CTAID.X ;  /* 0x0000000000027919 */ /* 0x000ee80000002500 */
[----:B------:R-:W1:Y:S08]  /*0070*/  LDC R0, c[0x0][0x10] ;  /* 0x00000400ff007b82 */ /* 0x000e700000000800 */
[----:B------:R-:W4:Y:S01]  /*0080*/  LDC.64 R14, c[0x0][0x210] ;  /* 0x00008400ff0e7b82 */ /* 0x000f220000000a00 */
[----:B-1----:R-:W-:-:S04]  /*0090*/  IMAD R3, R3, R0, UR4 ;  /* 0x0000000403037e24 */ /* 0x002fc8000f8e0200 */
[----:B------:R-:W-:Y:S01]  /*00a0*/  IMAD.SHL.U32 R0, R3, 0x400, RZ ;  /* 0x0000040003007824 */ /* 0x000fe200078e00ff */
[----:B---3--:R-:W-:-:S04]  /*00b0*/  ISETP.GE.AND P0, PT, R2, 0x9, PT ;  /* 0x000000090200780c */ /* 0x008fc80003f06270 */
[----:B--2---:R-:W-:-:S04]  /*00c0*/  LOP3.LUT R9, R0, 0x7f, R19, 0xf8, !PT ;  /* 0x0000007f00097812 */ /* 0x004fc800078ef813 */
[C---:B------:R-:W-:Y:S01]  /*00d0*/  LOP3.LUT R5, R9.reuse, 0x80, RZ, 0xfc, !PT ;  /* 0x0000008009057812 */ /* 0x040fe200078efcff */
[C-C-:B------:R-:W-:Y:S01]  /*00e0*/  IMAD R13, R9.reuse, 0x9, R2.reuse ;  /* 0x00000009090d7824 */ /* 0x140fe200078e0202 */
[----:B------:R-:W-:Y:S02]  /*00f0*/  ISETP.LT.AND P5, PT, R9, 0x40000, !P0 ;  /* 0x000400000900780c */ /* 0x000fe400047a1270 */
[C---:B------:R-:W-:Y:S01]  /*0100*/  ISETP.LT.AND P6, PT, R5.reuse, 0x40000, !P0 ;  /* 0x000400000500780c */ /* 0x040fe200047c1270 */
[----:B------:R-:W-:Y:S01]  /*0110*/  IMAD R7, R5, 0x9, R2 ;  /* 0x0000000905077824 */ /* 0x000fe200078e0202 */
[C---:B------:R-:W-:Y:S02]  /*0120*/  LOP3.LUT R4, R9.reuse, 0x200, RZ, 0xfc, !PT ;  /* 0x0000020009047812 */ /* 0x040fe400078efcff */
[----:B------:R-:W-:Y:S02]  /*0130*/  LOP3.LUT R6, R9, 0x280, RZ, 0xfc, !PT ;  /* 0x0000028009067812 */ /* 0x000fe400078efcff */
[----:B------:R-:W-:Y:S01]  /*0140*/  ISETP.LT.AND P4, PT, R4, 0x40000, !P0 ;  /* 0x000400000400780c */ /* 0x000fe20004781270 */
[----:B----4-:R-:W-:Y:S01]  /*0150*/  IMAD.WIDE R4, R13, 0x4, R14 ;  /* 0x000000040d047825 */ /* 0x010fe200078e020e */
[----:B------:R-:W-:-:S02]  /*0160*/  ISETP.LT.AND P3, PT, R6, 0x40000, !P0 ;  /* 0x000400000600780c */ /* 0x000fc40004761270 */
[----:B------:R-:W-:Y:S01]  /*0170*/  LOP3.LUT R8, R9, 0x300, RZ, 0xfc, !PT ;  /* 0x0000030009087812 */ /* 0x000fe200078efcff */
[----:B------:R-:W-:Y:S01]  /*0180*/  IMAD.WIDE R6, R7, 0x4, R14 ;  /* 0x0000000407067825 */ /* 0x000fe200078e020e */
[C---:B------:R-:W-:Y:S01]  /*0190*/  LOP3.LUT R10, R9.reuse, 0x380, RZ, 0xfc, !PT ;  /* 0x00000380090a7812 */ /* 0x040fe200078efcff */
[----:B------:R-:W2:Y:S01]  /*01a0*/  @P5 LDG.E.EL R16, desc[UR6][R4.64] ;  /* 0x0000000604105981 */ /* 0x000ea2000c2e1900 */
[C---:B------:R-:W-:Y:S02]  /*01b0*/  LOP3.LUT R11, R9.reuse, 0x100, RZ, 0xfc, !PT ;  /* 0x00000100090b7812 */ /* 0x040fe400078efcff */
[----:B------:R-:W-:Y:S01]  /*01c0*/  LOP3.LUT R9, R9, 0x180, RZ, 0xfc, !PT ;  /* 0x0000018009097812 */ /* 0x000fe200078efcff */
[----:B------:R1:W3:Y:S01]  /*01d0*/  @P6 LDG.E.EL R17, desc[UR6][R6.64] ;  /* 0x0000000606116981 */ /* 0x0002e2000c2e1900 */
[----:B------:R-:W-:Y:S02]  /*01e0*/  ISETP.LT.AND P5, PT, R11, 0x40000, !P0 ;  /* 0x000400000b00780c */ /* 0x000fe400047a1270 */
[----:B------:R-:W-:Y:S01]  /*01f0*/  ISETP.LT.AND P6, PT, R9, 0x40000, !P0 ;  /* 0x000400000900780c */ /* 0x000fe200047c1270 */
[--C-:B------:R-:W-:Y:S01]  /*0200*/  IMAD R11, R11, 0x9, R2.reuse ;  /* 0x000000090b0b7824 */ /* 0x100fe200078e0202 */
[----:B------:R-:W-:Y:S01]  /*0210*/  ISETP.LT.AND P2, PT, R8, 0x40000, !P0 ;  /* 0x000400000800780c */ /* 0x000fe20004741270 */
[----:B------:R-:W-:Y:S01]  /*0220*/  IMAD R9, R9, 0x9, R2 ;  /* 0x0000000909097824 */ /* 0x000fe200078e0202 */
[----:B------:R-:W-:Y:S01]  /*0230*/  ISETP.LT.AND P1, PT, R10, 0x40000, !P0 ;  /* 0x000400000a00780c */ /* 0x000fe20004721270 */
[----:B------:R-:W-:-:S02]  /*0240*/  IMAD.MOV.U32 R18, RZ, RZ, RZ ;  /* 0x000000ffff127224 */ /* 0x000fc400078e00ff */
[----:B------:R-:W-:Y:S02]  /*0250*/  IMAD.MOV.U32 R20, RZ, RZ, RZ ;  /* 0x000000ffff147224 */ /* 0x000fe400078e00ff */
[----:B-1----:R-:W-:-:S04]  /*0260*/  IMAD.WIDE R6, R11, 0x4, R14 ;  /* 0x000000040b067825 */ /* 0x002fc800078e020e */
[----:B------:R-:W-:Y:S01]  /*0270*/  IMAD.WIDE R8, R9, 0x4, R14 ;  /* 0x0000000409087825 */ /* 0x000fe200078e020e */
[----:B------:R-:W4:Y:S04]  /*0280*/  @P5 LDG.E.EL R18, desc[UR6][R6.64] ;  /* 0x0000000606125981 */ /* 0x000f28000c2e1900 */
[----:B------:R-:W5:Y:S01]  /*0290*/  @P6 LDG.E.EL R20, desc[UR6][R8.64] ;  /* 0x0000000608146981 */ /* 0x000f62000c2e1900 */
[C---:B------:R-:W-:Y:S02]  /*02a0*/  VIADD R21, R13.reuse, 0x1200 ;  /* 0x000012000d157836 */ /* 0x040fe40000000000 */
[C---:B------:R-:W-:Y:S02]  /*02b0*/  VIADD R23, R13.reuse, 0x1680 ;  /* 0x000016800d177836 */ /* 0x040fe40000000000 */
[----:B------:R-:W-:-:S02]  /*02c0*/  VIADD R25, R13, 0x1b00 ;  /* 0x00001b000d197836 */ /* 0x000fc40000000000 */
[----:B------:R-:W-:Y:S02]  /*02d0*/  VIADD R27, R13, 0x1f80 ;  /* 0x00001f800d1b7836 */ /* 0x000fe40000000000 */
[----:B------:R-:W-:-:S04]  /*02e0*/  IMAD.WIDE R4, R21, 0x4, R14 ;  /* 0x0000000415047825 */ /* 0x000fc800078e020e */
[----:B------:R-:W-:Y:S01]  /*02f0*/  IMAD.WIDE R10, R23, 0x4, R14 ;  /* 0x00000004170a7825 */ /* 0x000fe200078e020e */
[----:B------:R-:W-:-:S03]  /*0300*/  CS2R R22, SRZ ;  /* 0x0000000000167805 */ /* 0x000fc6000001ff00 */
[----:B------:R-:W-:-:S03]  /*0310*/  IMAD.WIDE R12, R25, 0x4, R14 ;  /* 0x00000004190c7825 */ /* 0x000fc600078e020e */
[----:B------:R-:W5:Y:S01]  /*0320*/  @P3 LDG.E.EL R22, desc[UR6][R10.64] ;  /* 0x000000060a163981 */ /* 0x000f62000c2e1900 */
[----:B------:R-:W-:Y:S02]  /*0330*/  IMAD.MOV.U32 R21, RZ, RZ, RZ ;  /* 0x000000ffff157224 */ /* 0x000fe400078e00ff */
[----:B------:R-:W-:Y:S01]  /*0340*/  IMAD.MOV.U32 R24, RZ, RZ, RZ ;  /* 0x000000ffff187224 */ /* 0x000fe200078e00ff */
[----:B------:R-:W5:Y:S01]  /*0350*/  @P2 LDG.E.EL R23, desc[UR6][R12.64] ;  /* 0x000000060c172981 */ /* 0x000f62000c2e1900 */
[----:B------:R-:W-:-:S03]  /*0360*/  IMAD.WIDE R14, R27, 0x4, R14 ;  /* 0x000000041b0e7825 */ /* 0x000fc600078e020e */
[----:B------:R-:W5:Y:S04]  /*0370*/  @P4 LDG.E.EL R21, desc[UR6][R4.64] ;  /* 0x0000000604154981 */ /* 0x000f68000c2e1900 */
[----:B------:R1:W5:Y:S01]  /*0380*/  @P1 LDG.E.EL R24, desc[UR6][R14.64] ;  /* 0x000000060e181981 */ /* 0x000362000c2e1900 */
[----:B------:R-:W1:Y:S01]  /*0390*/  S2R R25, SR_TID.X ;  /* 0x0000000000197919 */ /* 0x000e620000002100 */
[----:B------:R-:W1:Y:S01]  /*03a0*/  S2UR UR5, SR_CgaCtaId ;  /* 0x00000000000579c3 */ /* 0x000e620000008800 */
[----:B------:R-:W-:Y:S01]  /*03b0*/  UMOV UR4, 0x400 ;  /* 0x0000040000047882 */ /* 0x000fe20000000000 */
[----:B------:R-:W-:-:S06]  /*03c0*/  IMAD.SHL.U32 R19, R19, 0x4, RZ ;  /* 0x0000000413137824 */ /* 0x000fcc00078e00ff */
[----:B01----:R-:W0:Y:S01]  /*03d0*/  LDC.64 R14, c[0x0][0x218] ;  /* 0x00008600ff0e7b82 */ /* 0x003e220000000a00 */
[----:B------:R-:W-:Y:S01]  /*03e0*/  UPRMT UR4, UR5, 0x654, UR4 ;  /* 0x0000065405047896 */ /* 0x000fe20008000004 */
[C---:B------:R-:W-:Y:S01]  /*03f0*/  LOP3.LUT R6, R25.reuse, 0x7f, RZ, 0xc0, !PT ;  /* 0x0000007f19067812 */ /* 0x040fe200078ec0ff */
[----:B------:R-:W-:-:S04]  /*0400*/  IMAD.SHL.U32 R7, R25, 0x4, RZ ;  /* 0x0000000419077824 */ /* 0x000fc800078e00ff */
[----:B------:R-:W-:Y:S02]  /*0410*/  LEA R25, R6, UR4, 0x2 ;  /* 0x0000000406197c11 */ /* 0x000fe4000f8e10ff */
[----:B------:R-:W-:-:S04]  /*0420*/  LOP3.LUT R7, R7, 0x1fc, RZ, 0xc0, !PT ;  /* 0x000001fc07077812 */ /* 0x000fc800078ec0ff */
[----:B------:R-:W-:Y:S02]  /*0430*/  LEA R26, R7, UR4, 0x2 ;  /* 0x00000004071a7c11 */ /* 0x000fe4000f8e10ff */
[----:B------:R-:W-:Y:S01]  /*0440*/  LOP3.LUT R19, R19, 0x1fc, RZ, 0xc0, !PT ;  /* 0x000001fc13137812 */ /* 0x000fe200078ec0ff */
[----:B--2---:R1:W-:Y:S04]  /*0450*/  STS [R25], R16 ;  /* 0x0000001019007388 */ /* 0x0043e80000000800 */
[----:B---3--:R2:W-:Y:S04]  /*0460*/  STS [R25+0x200], R17 ;  /* 0x0002001119007388 */ /* 0x0085e80000000800 */
[----:B----4-:R3:W-:Y:S04]  /*0470*/  STS [R25+0x400], R18 ;  /* 0x0004001219007388 */ /* 0x0107e80000000800 */
[----:B-----5:R-:W-:Y:S01]  /*0480*/  STS [R25+0x600], R20 ;  /* 0x0006001419007388 */ /* 0x020fe20000000800 */
[----:B------:R-:W-:Y:S06]  /*0490*/  BAR.SYNC.DEFER_BLOCKING 0x0 ;  /* 0x0000000000007b1d */ /* 0x000fec0000010000 */
[----:B------:R-:W4:Y:S02]  /*04a0*/  LDS.128 R8, [R26] ;  /* 0x000000001a087984 */ /* 0x000f240000000c00 */
[----:B------:R-:W-:Y:S06]  /*04b0*/  BAR.SYNC.DEFER_BLOCKING 0x0 ;  /* 0x0000000000007b1d */ /* 0x000fec0000010000 */
[----:B------:R-:W-:Y:S04]  /*04c0*/  STS [R25], R21 ;  /* 0x0000001519007388 */ /* 0x000fe80000000800 */
[----:B------:R-:W-:Y:S04]  /*04d0*/  STS [R25+0x200], R22 ;  /* 0x0002001619007388 */ /* 0x000fe80000000800 */
[----:B------:R-:W-:Y:S04]  /*04e0*/  STS [R25+0x400], R23 ;  /* 0x0004001719007388 */ /* 0x000fe80000000800 */
[----:B------:R-:W-:Y:S01]  /*04f0*/  STS [R25+0x600], R24 ;  /* 0x0006001819007388 */ /* 0x000fe20000000800 */
[----:B------:R-:W-:Y:S01]  /*0500*/  BAR.SYNC.DEFER_BLOCKING 0x0 ;  /* 0x0000000000007b1d */ /* 0x000fe20000010000 */
[----:B-1----:R-:W-:-:S04]  /*0510*/  LOP3.LUT R16, R0, R19, RZ, 0xfc, !PT ;  /* 0x0000001300107212 */ /* 0x002fc800078efcff */
[----:B------:R-:W-:-:S04]  /*0520*/  SHF.R.S32.HI R13, RZ, 0x1f, R16 ;  /* 0x0000001fff0d7819 */ /* 0x000fc80000011410 */
[----:B--2---:R-:W-:Y:S02]  /*0530*/  LEA.HI R17, R13, R16, RZ, 0x9 ;  /* 0x000000100d117211 */ /* 0x004fe400078f48ff */
[----:B------:R-:W1:Y:S01]  /*0540*/  LDC.64 R12, c[0x0][0x220] ;  /* 0x00008800ff0c7b82 */ /* 0x000e620000000a00 */
[----:B------:R-:W2:Y:S01]  /*0550*/  LDS.128 R4, [R26] ;  /* 0x000000001a047984 */ /* 0x000ea20000000c00 */
[----:B---3--:R-:W-:Y:S02]  /*0560*/  SHF.R.S32.HI R18, RZ, 0x15, R3 ;  /* 0x00000015ff127819 */ /* 0x008fe40000011403 */
[----:B------:R-:W-:Y:S02]  /*0570*/  LOP3.LUT R3, R17, 0xfffffe00, RZ, 0xc0, !PT ;  /* 0xfffffe0011037812 */ /* 0x000fe400078ec0ff */
[----:B------:R-:W-:Y:S02]  /*0580*/  LOP3.LUT R0, R0, 0x200, R19, 0xfe, !PT ;  /* 0x0000020000007812 */ /* 0x000fe400078efe13 */
[----:B------:R-:W-:Y:S01]  /*0590*/  SGXT R19, R18, 0x1 ;  /* 0x000000011213781a */ /* 0x000fe20000000200 */
[----:B------:R-:W-:-:S03]  /*05a0*/  IMAD.IADD R3, R16, 0x1, -R3 ;  /* 0x0000000110037824 */ /* 0x000fc600078e0a03 */
[----:B------:R-:W-:Y:S01]  /*05b0*/  LEA.HI R19, R19, R0, RZ, 0x9 ;  /* 0x0000000013137211 */ /* 0x000fe200078f48ff */
[----:B------:R-:W-:Y:S01]  /*05c0*/  IMAD R2, R2, 0x200, R3 ;  /* 0x0000020002027824 */ /* 0x000fe200078e0203 */
[----:B------:R-:W-:Y:S02]  /*05d0*/  SHF.R.S32.HI R17, RZ, 0x9, R17 ;  /* 0x00000009ff117819 */ /* 0x000fe40000011411 */
[----:B------:R-:W-:Y:S02]  /*05e0*/  ISETP.LT.AND P1, PT, R16, 0x40000, !P0 ;  /* 0x000400001000780c */ /* 0x000fe40004721270 */
[----:B------:R-:W-:Y:S02]  /*05f0*/  SHF.R.S32.HI R19, RZ, 0x9, R19 ;  /* 0x00000009ff137819 */ /* 0x000fe40000011413 */
[----:B------:R-:W-:Y:S01]  /*0600*/  ISETP.LT.AND P0, PT, R0, 0x40000, !P0 ;  /* 0x000400000000780c */ /* 0x000fe20004701270 */
[--C-:B------:R-:W-:Y:S02]  /*0610*/  IMAD R17, R17, 0x1200, R2.reuse ;  /* 0x0000120011117824 */ /* 0x100fe400078e0202 */
[----:B------:R-:W-:-:S02]  /*0620*/  IMAD R19, R19, 0x1200, R2 ;  /* 0x0000120013137824 */ /* 0x000fc400078e0202 */
[----:B0-----:R-:W-:-:S04]  /*0630*/  IMAD.WIDE R2, R17, 0x4, R14 ;  /* 0x0000000411027825 */ /* 0x001fc800078e020e */
[----:B------:R-:W-:Y:S01]  /*0640*/  IMAD.WIDE R14, R19, 0x4, R14 ;  /* 0x00000004130e7825 */ /* 0x000fe200078e020e */
[----:B----4-:R0:W-:Y:S03]  /*0650*/  @P1 STG.E.128 desc[UR6][R2.64], R8 ;  /* 0x0000000802001986 */ /* 0x0101e6000c101d06 */
[----:B-1----:R-:W-:-:S04]  /*0660*/  IMAD.WIDE R16, R17, 0x4, R12 ;  /* 0x0000000411107825 */ /* 0x002fc800078e020c */
[----:B------:R-:W-:Y:S01]  /*0670*/  IMAD.WIDE R12, R19, 0x4, R12 ;  /* 0x00000004130c7825 */ /* 0x000fe200078e020c */
[----:B--2---:R0:W-:Y:S04]  /*0680*/  @P0 STG.E.128 desc[UR6][R14.64], R4 ;  /* 0x000000040e000986 */ /* 0x0041e8000c101d06 */
[----:B------:R0:W-:Y:S02]  /*0690*/  @P1 STG.E.128 desc[UR6][R16.64], R8 ;  /* 0x0000000810001986 */ /* 0x0001e4000c101d06 */
[----:B0-----:R-:W-:Y:S05]  /*06a0*/  @!P0 EXIT ;  /* 0x000000000000894d */ /* 0x001fea0003800000 */
[----:B------:R-:W-:Y:S01]  /*06b0*/  STG.E.128 desc[UR6][R12.64], R4 ;  /* 0x000000040c007986 */ /* 0x000fe2000c101d06 */
[----:B------:R-:W-:Y:S05]  /*06c0*/  EXIT ;  /* 0x000000000000794d */ /* 0x000fea0003800000 */
.L_x_0:
[----:B------:R-:W-:-:S00]  /*06d0*/  BRA `(.L_x_0) ;  /* 0xfffffffc00fc7947 */ /* 0x000fc0000383ffff */
[----:B------:R-:W-:-:S00]  /*06e0*/  NOP ;  /* 0x0000000000007918 */ /* 0x000fc00000000000 */
        /* <DEDUP_REMOVED lines=9> */
.L_x_1:


//--------------------- .nv.shared.triton_poi_fused_convolution_max_pool2d_with_indices_relu_15 --------------------------
	.section	.nv.shared.triton_poi_fused_convolution_max_pool2d_with_indices_relu_15,"aw",@nobits
	.sectionflags	@""
	.align	16
	.zero		1024


//--------------------- .nv.constant0.triton_poi_fused_convolution_max_pool2d_with_indices_relu_15 --------------------------
	.section	.nv.constant0.triton_poi_fused_convolution_max_pool2d_with_indices_relu_15,"a",@progbits
	.sectionflags	@""
	.align	4
.nv.constant0.triton_poi_fused_convolution_max_pool2d_with_indices_relu_15:
	.zero		560
